//
// Generated by NVIDIA NVVM Compiler
//
// Compiler Build ID: CL-36424714
// Cuda compilation tools, release 13.0, V13.0.88
// Based on NVVM 20.0.0
//

.version 9.0
.target sm_100
.address_size 64

	// .globl	_Z3GPUiiiPiiiiiS_S_
// _ZZ3GPUiiiPiiiiiS_S_E5table has been demoted

.visible .entry _Z3GPUiiiPiiiiiS_S_(
	.param .u32 _Z3GPUiiiPiiiiiS_S__param_0,
	.param .u32 _Z3GPUiiiPiiiiiS_S__param_1,
	.param .u32 _Z3GPUiiiPiiiiiS_S__param_2,
	.param .u64 .ptr .align 1 _Z3GPUiiiPiiiiiS_S__param_3,
	.param .u32 _Z3GPUiiiPiiiiiS_S__param_4,
	.param .u32 _Z3GPUiiiPiiiiiS_S__param_5,
	.param .u32 _Z3GPUiiiPiiiiiS_S__param_6,
	.param .u32 _Z3GPUiiiPiiiiiS_S__param_7,
	.param .u64 .ptr .align 1 _Z3GPUiiiPiiiiiS_S__param_8,
	.param .u64 .ptr .align 1 _Z3GPUiiiPiiiiiS_S__param_9
)
{
	.reg .pred 	%p<30>;
	.reg .b32 	%r<201>;
	.reg .b64 	%rd<31>;
	// demoted variable
	.shared .align 4 .b8 _ZZ3GPUiiiPiiiiiS_S_E5table[36864];
	ld.param.u32 	%r66, [_Z3GPUiiiPiiiiiS_S__param_0];
	ld.param.u32 	%r67, [_Z3GPUiiiPiiiiiS_S__param_1];
	ld.param.u64 	%rd4, [_Z3GPUiiiPiiiiiS_S__param_3];
	ld.param.u32 	%r68, [_Z3GPUiiiPiiiiiS_S__param_4];
	ld.param.u32 	%r69, [_Z3GPUiiiPiiiiiS_S__param_5];
	ld.param.u32 	%r70, [_Z3GPUiiiPiiiiiS_S__param_6];
	ld.param.u32 	%r71, [_Z3GPUiiiPiiiiiS_S__param_7];
	ld.param.u64 	%rd5, [_Z3GPUiiiPiiiiiS_S__param_8];
	ld.param.u64 	%rd6, [_Z3GPUiiiPiiiiiS_S__param_9];
	cvta.to.global.u64 	%rd1, %rd4;
	cvta.to.global.u64 	%rd2, %rd6;
	cvta.to.global.u64 	%rd3, %rd5;
	mov.u32 	%r199, %tid.x;
	add.s32 	%r2, %r70, %r67;
	setp.ge.s32 	%p1, %r199, %r66;
	@%p1 bra 	$L__BB0_3;
	mov.u32 	%r3, %ntid.x;
	mov.u32 	%r186, %r199;
	mov.u32 	%r187, %r199;
$L__BB0_2:
	mul.wide.s32 	%rd7, %r186, 4;
	add.s64 	%rd8, %rd1, %rd7;
	ld.global.u32 	%r72, [%rd8];
	shl.b32 	%r73, %r187, 2;
	mov.u32 	%r74, _ZZ3GPUiiiPiiiiiS_S_E5table;
	add.s32 	%r75, %r74, %r73;
	st.shared.u32 	[%r75], %r72;
	add.s32 	%r186, %r186, %r68;
	add.s32 	%r187, %r187, %r3;
	setp.lt.s32 	%p2, %r187, %r66;
	@%p2 bra 	$L__BB0_2;
$L__BB0_3:
	setp.lt.s32 	%p3, %r69, 1;
	@%p3 bra 	$L__BB0_26;
	not.b32 	%r4, %r199;
	and.b32  	%r5, %r69, 3;
	setp.lt.u32 	%p4, %r69, 4;
	mov.b32 	%r198, 0;
	mov.b32 	%r193, 1;
	@%p4 bra 	$L__BB0_20;
	and.b32  	%r6, %r69, 2147483644;
	sub.s32 	%r196, %r67, %r70;
	mov.b32 	%r198, 0;
	mov.b32 	%r197, 2;
	mov.u32 	%r195, %r67;
$L__BB0_6:
	add.s32 	%r80, %r197, -1;
	setp.le.s32 	%p5, %r80, %r71;
	selp.u32 	%r81, 1, 0, %p5;
	add.s32 	%r82, %r198, %r81;
	add.s32 	%r83, %r195, 1;
	setp.gt.s32 	%p6, %r80, %r70;
	add.s32 	%r84, %r196, 1;
	selp.s32 	%r85, -1, 0, %p6;
	add.s32 	%r37, %r82, %r85;
	selp.b32 	%r38, %r2, %r83, %p6;
	selp.b32 	%r39, %r84, %r67, %p6;
	setp.ge.s32 	%p7, %r199, %r37;
	@%p7 bra 	$L__BB0_9;
	add.s32 	%r86, %r38, %r4;
	add.s32 	%r87, %r39, %r199;
	mad.lo.s32 	%r88, %r87, %r2, %r86;
	shl.b32 	%r89, %r88, 2;
	mov.u32 	%r90, _ZZ3GPUiiiPiiiiiS_S_E5table;
	add.s32 	%r40, %r90, %r89;
	ld.shared.u32 	%r91, [%r40+-4];
	sub.s32 	%r92, %r88, %r2;
	shl.b32 	%r93, %r92, 2;
	add.s32 	%r41, %r90, %r93;
	ld.shared.u32 	%r94, [%r41];
	max.s32 	%r95, %r91, %r94;
	st.shared.u32 	[%r40], %r95;
	sub.s32 	%r96, %r86, %r67;
	sub.s32 	%r97, %r87, %r67;
	mul.wide.s32 	%rd9, %r96, 4;
	add.s64 	%rd10, %rd3, %rd9;
	ld.global.u32 	%r98, [%rd10];
	mul.wide.s32 	%rd11, %r97, 4;
	add.s64 	%rd12, %rd2, %rd11;
	ld.global.u32 	%r99, [%rd12];
	setp.ne.s32 	%p8, %r98, %r99;
	@%p8 bra 	$L__BB0_9;
	ld.shared.u32 	%r100, [%r41+-4];
	add.s32 	%r101, %r100, 1;
	st.shared.u32 	[%r40], %r101;
$L__BB0_9:
	bar.sync 	0;
	setp.le.s32 	%p9, %r197, %r71;
	selp.u32 	%r102, 1, 0, %p9;
	add.s32 	%r103, %r37, %r102;
	add.s32 	%r104, %r195, 2;
	setp.gt.s32 	%p10, %r197, %r70;
	add.s32 	%r105, %r196, 2;
	selp.s32 	%r106, -1, 0, %p10;
	add.s32 	%r42, %r103, %r106;
	selp.b32 	%r43, %r2, %r104, %p10;
	selp.b32 	%r44, %r105, %r67, %p10;
	setp.ge.s32 	%p11, %r199, %r42;
	@%p11 bra 	$L__BB0_12;
	add.s32 	%r107, %r43, %r4;
	add.s32 	%r108, %r44, %r199;
	mad.lo.s32 	%r109, %r108, %r2, %r107;
	shl.b32 	%r110, %r109, 2;
	mov.u32 	%r111, _ZZ3GPUiiiPiiiiiS_S_E5table;
	add.s32 	%r45, %r111, %r110;
	ld.shared.u32 	%r112, [%r45+-4];
	sub.s32 	%r113, %r109, %r2;
	shl.b32 	%r114, %r113, 2;
	add.s32 	%r46, %r111, %r114;
	ld.shared.u32 	%r115, [%r46];
	max.s32 	%r116, %r112, %r115;
	st.shared.u32 	[%r45], %r116;
	sub.s32 	%r117, %r107, %r67;
	sub.s32 	%r118, %r108, %r67;
	mul.wide.s32 	%rd13, %r117, 4;
	add.s64 	%rd14, %rd3, %rd13;
	ld.global.u32 	%r119, [%rd14];
	mul.wide.s32 	%rd15, %r118, 4;
	add.s64 	%rd16, %rd2, %rd15;
	ld.global.u32 	%r120, [%rd16];
	setp.ne.s32 	%p12, %r119, %r120;
	@%p12 bra 	$L__BB0_12;
	ld.shared.u32 	%r121, [%r46+-4];
	add.s32 	%r122, %r121, 1;
	st.shared.u32 	[%r45], %r122;
$L__BB0_12:
	bar.sync 	0;
	add.s32 	%r47, %r197, 1;
	setp.le.s32 	%p13, %r47, %r71;
	selp.u32 	%r123, 1, 0, %p13;
	add.s32 	%r124, %r42, %r123;
	add.s32 	%r125, %r195, 3;
	setp.gt.s32 	%p14, %r47, %r70;
	add.s32 	%r126, %r196, 3;
	selp.s32 	%r127, -1, 0, %p14;
	add.s32 	%r48, %r124, %r127;
	selp.b32 	%r49, %r2, %r125, %p14;
	selp.b32 	%r50, %r126, %r67, %p14;
	setp.ge.s32 	%p15, %r199, %r48;
	@%p15 bra 	$L__BB0_15;
	add.s32 	%r128, %r49, %r4;
	add.s32 	%r129, %r50, %r199;
	mad.lo.s32 	%r130, %r129, %r2, %r128;
	shl.b32 	%r131, %r130, 2;
	mov.u32 	%r132, _ZZ3GPUiiiPiiiiiS_S_E5table;
	add.s32 	%r51, %r132, %r131;
	ld.shared.u32 	%r133, [%r51+-4];
	sub.s32 	%r134, %r130, %r2;
	shl.b32 	%r135, %r134, 2;
	add.s32 	%r52, %r132, %r135;
	ld.shared.u32 	%r136, [%r52];
	max.s32 	%r137, %r133, %r136;
	st.shared.u32 	[%r51], %r137;
	sub.s32 	%r138, %r128, %r67;
	sub.s32 	%r139, %r129, %r67;
	mul.wide.s32 	%rd17, %r138, 4;
	add.s64 	%rd18, %rd3, %rd17;
	ld.global.u32 	%r140, [%rd18];
	mul.wide.s32 	%rd19, %r139, 4;
	add.s64 	%rd20, %rd2, %rd19;
	ld.global.u32 	%r141, [%rd20];
	setp.ne.s32 	%p16, %r140, %r141;
	@%p16 bra 	$L__BB0_15;
	ld.shared.u32 	%r142, [%r52+-4];
	add.s32 	%r143, %r142, 1;
	st.shared.u32 	[%r51], %r143;
$L__BB0_15:
	bar.sync 	0;
	add.s32 	%r53, %r47, 1;
	setp.le.s32 	%p17, %r53, %r71;
	selp.u32 	%r144, 1, 0, %p17;
	add.s32 	%r145, %r48, %r144;
	add.s32 	%r195, %r195, 4;
	setp.gt.s32 	%p18, %r53, %r70;
	add.s32 	%r196, %r196, 4;
	selp.s32 	%r146, -1, 0, %p18;
	add.s32 	%r198, %r145, %r146;
	selp.b32 	%r57, %r2, %r195, %p18;
	selp.b32 	%r58, %r196, %r67, %p18;
	setp.ge.s32 	%p19, %r199, %r198;
	@%p19 bra 	$L__BB0_18;
	add.s32 	%r147, %r57, %r4;
	add.s32 	%r148, %r58, %r199;
	mad.lo.s32 	%r149, %r148, %r2, %r147;
	shl.b32 	%r150, %r149, 2;
	mov.u32 	%r151, _ZZ3GPUiiiPiiiiiS_S_E5table;
	add.s32 	%r59, %r151, %r150;
	ld.shared.u32 	%r152, [%r59+-4];
	sub.s32 	%r153, %r149, %r2;
	shl.b32 	%r154, %r153, 2;
	add.s32 	%r60, %r151, %r154;
	ld.shared.u32 	%r155, [%r60];
	max.s32 	%r156, %r152, %r155;
	st.shared.u32 	[%r59], %r156;
	sub.s32 	%r157, %r147, %r67;
	sub.s32 	%r158, %r148, %r67;
	mul.wide.s32 	%rd21, %r157, 4;
	add.s64 	%rd22, %rd3, %rd21;
	ld.global.u32 	%r159, [%rd22];
	mul.wide.s32 	%rd23, %r158, 4;
	add.s64 	%rd24, %rd2, %rd23;
	ld.global.u32 	%r160, [%rd24];
	setp.ne.s32 	%p20, %r159, %r160;
	@%p20 bra 	$L__BB0_18;
	ld.shared.u32 	%r161, [%r60+-4];
	add.s32 	%r162, %r161, 1;
	st.shared.u32 	[%r59], %r162;
$L__BB0_18:
	bar.sync 	0;
	add.s32 	%r197, %r197, 4;
	setp.eq.s32 	%p21, %r53, %r6;
	@%p21 bra 	$L__BB0_19;
	bra.uni 	$L__BB0_6;
$L__BB0_19:
	add.s32 	%r193, %r197, -1;
$L__BB0_20:
	setp.eq.s32 	%p22, %r5, 0;
	@%p22 bra 	$L__BB0_26;
	add.s32 	%r192, %r193, %r67;
	sub.s32 	%r191, %r192, %r70;
	neg.s32 	%r190, %r5;
$L__BB0_22:
	.pragma "nounroll";
	setp.le.s32 	%p23, %r193, %r71;
	selp.u32 	%r163, 1, 0, %p23;
	add.s32 	%r164, %r198, %r163;
	setp.gt.s32 	%p24, %r193, %r70;
	selp.s32 	%r165, -1, 0, %p24;
	add.s32 	%r198, %r164, %r165;
	selp.b32 	%r24, %r2, %r192, %p24;
	selp.b32 	%r25, %r191, %r67, %p24;
	setp.ge.s32 	%p25, %r199, %r198;
	@%p25 bra 	$L__BB0_25;
	add.s32 	%r166, %r24, %r4;
	add.s32 	%r167, %r25, %r199;
	mad.lo.s32 	%r168, %r167, %r2, %r166;
	shl.b32 	%r169, %r168, 2;
	mov.u32 	%r170, _ZZ3GPUiiiPiiiiiS_S_E5table;
	add.s32 	%r26, %r170, %r169;
	ld.shared.u32 	%r171, [%r26+-4];
	sub.s32 	%r172, %r168, %r2;
	shl.b32 	%r173, %r172, 2;
	add.s32 	%r27, %r170, %r173;
	ld.shared.u32 	%r174, [%r27];
	max.s32 	%r175, %r171, %r174;
	st.shared.u32 	[%r26], %r175;
	sub.s32 	%r176, %r166, %r67;
	sub.s32 	%r177, %r167, %r67;
	mul.wide.s32 	%rd25, %r176, 4;
	add.s64 	%rd26, %rd3, %rd25;
	ld.global.u32 	%r178, [%rd26];
	mul.wide.s32 	%rd27, %r177, 4;
	add.s64 	%rd28, %rd2, %rd27;
	ld.global.u32 	%r179, [%rd28];
	setp.ne.s32 	%p26, %r178, %r179;
	@%p26 bra 	$L__BB0_25;
	ld.shared.u32 	%r180, [%r27+-4];
	add.s32 	%r181, %r180, 1;
	st.shared.u32 	[%r26], %r181;
$L__BB0_25:
	add.s32 	%r193, %r193, 1;
	bar.sync 	0;
	add.s32 	%r192, %r192, 1;
	add.s32 	%r191, %r191, 1;
	add.s32 	%r190, %r190, 1;
	setp.ne.s32 	%p27, %r190, 0;
	@%p27 bra 	$L__BB0_22;
$L__BB0_26:
	setp.ge.s32 	%p28, %r199, %r66;
	@%p28 bra 	$L__BB0_29;
	mov.u32 	%r32, %ntid.x;
	mov.u32 	%r183, _ZZ3GPUiiiPiiiiiS_S_E5table;
	mov.u32 	%r200, %r199;
$L__BB0_28:
	shl.b32 	%r182, %r200, 2;
	add.s32 	%r184, %r183, %r182;
	ld.shared.u32 	%r185, [%r184];
	mul.wide.s32 	%rd29, %r199, 4;
	add.s64 	%rd30, %rd1, %rd29;
	st.global.u32 	[%rd30], %r185;
	add.s32 	%r199, %r199, %r68;
	add.s32 	%r200, %r200, %r32;
	setp.lt.s32 	%p29, %r200, %r66;
	@%p29 bra 	$L__BB0_28;
$L__BB0_29:
	ret;

}


// ===== COMPILED SASS (sm_100) =====

	.target	sm_100

	.elftype	@"ET_EXEC"


//--------------------- .note.nv.tkinfo           --------------------------
	.section	.note.nv.tkinfo,"",@"SHT_NOTE"
	.sectionflags	@"SHF_NOTE_NV_TKINFO"
	.tkinfo
        /*0018*/ 	.word	0x00000002
        /*0030*/ 	.string	""
        /*0030*/ 	.string	"ptxas"
        /*0030*/ 	.string	"Cuda compilation tools, release 13.0, V13.0.88"
        /*0030*/ 	.string	"Build cuda_13.0.r13.0/compiler.36424714_0"
        /*0030*/ 	.string	"-arch sm_100 -m 64 "



//--------------------- .note.nv.cuinfo           --------------------------
	.section	.note.nv.cuinfo,"",@"SHT_NOTE"
	.sectionflags	@"SHF_NOTE_NV_CUINFO"
        /*0018*/ 	.short	0x0002
        /*001a*/ 	.short	0x0064
        /*001c*/ 	.short	0x0082
	.zero		2


//--------------------- .nv.info                  --------------------------
	.section	.nv.info,"",@"SHT_CUDA_INFO"
	.align	4


	//----- nvinfo : EIATTR_REGCOUNT
	.align		4
        /*0000*/ 	.byte	0x04, 0x2f
        /*0002*/ 	.short	(.L_1 - .L_0)
	.align		4
.L_0:
        /*0004*/ 	.word	index@(_Z3GPUiiiPiiiiiS_S_)
        /*0008*/ 	.word	0x00000012


	//----- nvinfo : EIATTR_FRAME_SIZE
	.align		4
.L_1:
        /*000c*/ 	.byte	0x04, 0x11
        /*000e*/ 	.short	(.L_3 - .L_2)
	.align		4
.L_2:
        /*0010*/ 	.word	index@(_Z3GPUiiiPiiiiiS_S_)
        /*0014*/ 	.word	0x00000000


	//----- nvinfo : EIATTR_MIN_STACK_SIZE
	.align		4
.L_3:
        /*0018*/ 	.byte	0x04, 0x12
        /*001a*/ 	.short	(.L_5 - .L_4)
	.align		4
.L_4:
        /*001c*/ 	.word	index@(_Z3GPUiiiPiiiiiS_S_)
        /*0020*/ 	.word	0x00000000
.L_5:


//--------------------- .nv.compat                --------------------------
	.section	.nv.compat,"",@"SHT_CUDA_COMPAT_INFO"
	.align	4
        /*0000*/ 	.byte	0x02, 0x09, 0x00, 0x00, 0x02, 0x02, 0x01, 0x00, 0x02, 0x05, 0x05, 0x00, 0x03, 0x07, 0x01, 0x01
        /*0010*/ 	.byte	0x02, 0x03, 0x00, 0x00, 0x02, 0x06, 0x01, 0x00, 0x04, 0x0b, 0x08, 0x00, 0x09, 0x00, 0x00, 0x00
        /*0020*/ 	.byte	0x00, 0x00, 0x00, 0x00


//--------------------- .nv.info._Z3GPUiiiPiiiiiS_S_ --------------------------
	.section	.nv.info._Z3GPUiiiPiiiiiS_S_,"",@"SHT_CUDA_INFO"
	.sectionflags	@""
	.align	4


	//----- nvinfo : EIATTR_CUDA_API_VERSION
	.align		4
        /*0000*/ 	.byte	0x04, 0x37
        /*0002*/ 	.short	(.L_7 - .L_6)
.L_6:
        /*0004*/ 	.word	0x00000082


	//----- nvinfo : EIATTR_KPARAM_INFO
	.align		4
.L_7:
        /*0008*/ 	.byte	0x04, 0x17
        /*000a*/ 	.short	(.L_9 - .L_8)
.L_8:
        /*000c*/ 	.word	0x00000000
        /*0010*/ 	.short	0x0009
        /*0012*/ 	.short	0x0030
        /*0014*/ 	.byte	0x00, 0xf5, 0x21, 0x00


	//----- nvinfo : EIATTR_KPARAM_INFO
	.align		4
.L_9:
        /*0018*/ 	.byte	0x04, 0x17
        /*001a*/ 	.short	(.L_11 - .L_10)
.L_10:
        /*001c*/ 	.word	0x00000000
        /*0020*/ 	.short	0x0008
        /*0022*/ 	.short	0x0028
        /*0024*/ 	.byte	0x00, 0xf5, 0x21, 0x00


	//----- nvinfo : EIATTR_KPARAM_INFO
	.align		4
.L_11:
        /*0028*/ 	.byte	0x04, 0x17
        /*002a*/ 	.short	(.L_13 - .L_12)
.L_12:
        /*002c*/ 	.word	0x00000000
        /*0030*/ 	.short	0x0007
        /*0032*/ 	.short	0x0024
        /*0034*/ 	.byte	0x00, 0xf0, 0x11, 0x00


	//----- nvinfo : EIATTR_KPARAM_INFO
	.align		4
.L_13:
        /*0038*/ 	.byte	0x04, 0x17
        /*003a*/ 	.short	(.L_15 - .L_14)
.L_14:
        /*003c*/ 	.word	0x00000000
        /*0040*/ 	.short	0x0006
        /*0042*/ 	.short	0x0020
        /*0044*/ 	.byte	0x00, 0xf0, 0x11, 0x00


	//----- nvinfo : EIATTR_KPARAM_INFO
	.align		4
.L_15:
        /*0048*/ 	.byte	0x04, 0x17
        /*004a*/ 	.short	(.L_17 - .L_16)
.L_16:
        /*004c*/ 	.word	0x00000000
        /*0050*/ 	.short	0x0005
        /*0052*/ 	.short	0x001c
        /*0054*/ 	.byte	0x00, 0xf0, 0x11, 0x00


	//----- nvinfo : EIATTR_KPARAM_INFO
	.align		4
.L_17:
        /*0058*/ 	.byte	0x04, 0x17
        /*005a*/ 	.short	(.L_19 - .L_18)
.L_18:
        /*005c*/ 	.word	0x00000000
        /*0060*/ 	.short	0x0004
        /*0062*/ 	.short	0x0018
        /*0064*/ 	.byte	0x00, 0xf0, 0x11, 0x00


	//----- nvinfo : EIATTR_KPARAM_INFO
	.align		4
.L_19:
        /*0068*/ 	.byte	0x04, 0x17
        /*006a*/ 	.short	(.L_21 - .L_20)
.L_20:
        /*006c*/ 	.word	0x00000000
        /*0070*/ 	.short	0x0003
        /*0072*/ 	.short	0x0010
        /*0074*/ 	.byte	0x00, 0xf5, 0x21, 0x00


	//----- nvinfo : EIATTR_KPARAM_INFO
	.align		4
.L_21:
        /*0078*/ 	.byte	0x04, 0x17
        /*007a*/ 	.short	(.L_23 - .L_22)
.L_22:
        /*007c*/ 	.word	0x00000000
        /*0080*/ 	.short	0x0002
        /*0082*/ 	.short	0x0008
        /*0084*/ 	.byte	0x00, 0xf0, 0x11, 0x00


	//----- nvinfo : EIATTR_KPARAM_INFO
	.align		4
.L_23:
        /*0088*/ 	.byte	0x04, 0x17
        /*008a*/ 	.short	(.L_25 - .L_24)
.L_24:
        /*008c*/ 	.word	0x00000000
        /*0090*/ 	.short	0x0001
        /*0092*/ 	.short	0x0004
        /*0094*/ 	.byte	0x00, 0xf0, 0x11, 0x00


	//----- nvinfo : EIATTR_KPARAM_INFO
	.align		4
.L_25:
        /*0098*/ 	.byte	0x04, 0x17
        /*009a*/ 	.short	(.L_27 - .L_26)
.L_26:
        /*009c*/ 	.word	0x00000000
        /*00a0*/ 	.short	0x0000
        /*00a2*/ 	.short	0x0000
        /*00a4*/ 	.byte	0x00, 0xf0, 0x11, 0x00


	//----- nvinfo : EIATTR_SPARSE_MMA_MASK
	.align		4
.L_27:
        /*00a8*/ 	.byte	0x03, 0x50
        /*00aa*/ 	.short	0x0000


	//----- nvinfo : EIATTR_MAXREG_COUNT
	.align		4
        /*00ac*/ 	.byte	0x03, 0x1b
        /*00ae*/ 	.short	0x00ff


	//----- nvinfo : EIATTR_NUM_BARRIERS
	.align		4
        /*00b0*/ 	.byte	0x02, 0x4c
        /*00b2*/ 	.byte	0x01
	.zero		1


	//----- nvinfo : EIATTR_MERCURY_ISA_VERSION
	.align		4
        /*00b4*/ 	.byte	0x03, 0x5f
        /*00b6*/ 	.short	0x0101


	//----- nvinfo : EIATTR_VRC_CTA_INIT_COUNT
	.align		4
        /*00b8*/ 	.byte	0x02, 0x4a
	.zero		1
	.zero		1


	//----- nvinfo : EIATTR_EXIT_INSTR_OFFSETS
	.align		4
        /*00bc*/ 	.byte	0x04, 0x1c
        /*00be*/ 	.short	(.L_29 - .L_28)


	//   ....[0]....
.L_28:
        /*00c0*/ 	.word	0x00001a40


	//   ....[1]....
        /*00c4*/ 	.word	0x00001b40


	//----- nvinfo : EIATTR_CRS_STACK_SIZE
	.align		4
.L_29:
        /*00c8*/ 	.byte	0x04, 0x1e
        /*00ca*/ 	.short	(.L_31 - .L_30)
.L_30:
        /*00cc*/ 	.word	0x00000000


	//----- nvinfo : EIATTR_CBANK_PARAM_SIZE
	.align		4
.L_31:
        /*00d0*/ 	.byte	0x03, 0x19
        /*00d2*/ 	.short	0x0038


	//----- nvinfo : EIATTR_PARAM_CBANK
	.align		4
        /*00d4*/ 	.byte	0x04, 0x0a
        /*00d6*/ 	.short	(.L_33 - .L_32)
	.align		4
.L_32:
        /*00d8*/ 	.word	index@(.nv.constant0._Z3GPUiiiPiiiiiS_S_)
        /*00dc*/ 	.short	0x0380
        /*00de*/ 	.short	0x0038


	//----- nvinfo : EIATTR_SW_WAR
	.align		4
.L_33:
        /*00e0*/ 	.byte	0x04, 0x36
        /*00e2*/ 	.short	(.L_35 - .L_34)
.L_34:
        /*00e4*/ 	.word	0x00000008
.L_35:


//--------------------- .nv.callgraph             --------------------------
	.section	.nv.callgraph,"",@"SHT_CUDA_CALLGRAPH"
	.align	4
	.sectionentsize	8
	.align		4
        /*0000*/ 	.word	0x00000000
	.align		4
        /*0004*/ 	.word	0xffffffff
	.align		4
        /*0008*/ 	.word	0x00000000
	.align		4
        /*000c*/ 	.word	0xfffffffe
	.align		4
        /*0010*/ 	.word	0x00000000
	.align		4
        /*0014*/ 	.word	0xfffffffd
	.align		4
        /*0018*/ 	.word	0x00000000
	.align		4
        /*001c*/ 	.word	0xfffffffc


//--------------------- .text._Z3GPUiiiPiiiiiS_S_ --------------------------
	.section	.text._Z3GPUiiiPiiiiiS_S_,"ax",@progbits
	.align	128
        .global         _Z3GPUiiiPiiiiiS_S_
        .type           _Z3GPUiiiPiiiiiS_S_,@function
        .size           _Z3GPUiiiPiiiiiS_S_,(.L_x_28 - _Z3GPUiiiPiiiiiS_S_)
        .other          _Z3GPUiiiPiiiiiS_S_,@"STO_CUDA_ENTRY STV_DEFAULT"
_Z3GPUiiiPiiiiiS_S_:
.text._Z3GPUiiiPiiiiiS_S_:
[----:B------:R-:W-:Y:S01]  /*0000*/  LDC R1, c[0x0][0x37c] ;  /* 0x0000df00ff017b82 */ /* 0x000fe20000000800 */
[----:B------:R-:W0:Y:S01]  /*0010*/  S2R R0, SR_TID.X ;  /* 0x0000000000007919 */ /* 0x000e220000002100 */
[----:B------:R-:W0:Y:S01]  /*0020*/  LDCU UR4, c[0x0][0x380] ;  /* 0x00007000ff0477ac */ /* 0x000e220008000800 */
[----:B------:R-:W-:Y:S01]  /*0030*/  BSSY.RECONVERGENT B0, `(.L_x_0) ;  /* 0x0000015000007945 */ /* 0x000fe20003800200 */
[----:B------:R-:W1:Y:S01]  /*0040*/  LDCU UR19, c[0x0][0x39c] ;  /* 0x00007380ff1377ac */ /* 0x000e620008000800 */
[----:B------:R-:W2:Y:S01]  /*0050*/  LDCU.64 UR12, c[0x0][0x358] ;  /* 0x00006b00ff0c77ac */ /* 0x000ea20008000a00 */
[----:B------:R-:W3:Y:S01]  /*0060*/  LDCU UR5, c[0x0][0x398] ;  /* 0x00007300ff0577ac */ /* 0x000ee20008000800 */
[----:B0-----:R-:W-:-:S13]  /*0070*/  ISETP.GE.AND P0, PT, R0, UR4, PT ;  /* 0x0000000400007c0c */ /* 0x001fda000bf06270 */
[----:B-123--:R-:W-:Y:S05]  /*0080*/  @P0 BRA `(.L_x_1) ;  /* 0x00000000003c0947 */ /* 0x00efea0003800000 */
[----:B------:R-:W0:Y:S01]  /*0090*/  S2R R9, SR_CgaCtaId ;  /* 0x0000000000097919 */ /* 0x000e220000008800 */
[----:B------:R-:W1:Y:S01]  /*00a0*/  LDC R13, c[0x0][0x360] ;  /* 0x0000d800ff0d7b82 */ /* 0x000e620000000800 */
[----:B------:R-:W-:Y:S01]  /*00b0*/  MOV R2, 0x400 ;  /* 0x0000040000027802 */ /* 0x000fe20000000f00 */
[--C-:B------:R-:W-:Y:S02]  /*00c0*/  IMAD.MOV.U32 R7, RZ, RZ, R0.reuse ;  /* 0x000000ffff077224 */ /* 0x100fe400078e0000 */
[----:B------:R-:W-:-:S04]  /*00d0*/  IMAD.MOV.U32 R6, RZ, RZ, R0 ;  /* 0x000000ffff067224 */ /* 0x000fc800078e0000 */
[----:B------:R-:W2:Y:S01]  /*00e0*/  LDC.64 R4, c[0x0][0x390] ;  /* 0x0000e400ff047b82 */ /* 0x000ea20000000a00 */
[----:B0-----:R-:W-:-:S07]  /*00f0*/  LEA R9, R9, R2, 0x18 ;  /* 0x0000000209097211 */ /* 0x001fce00078ec0ff */
.L_x_2:
[----:B0-2---:R-:W-:-:S06]  /*0100*/  IMAD.WIDE R2, R7, 0x4, R4 ;  /* 0x0000000407027825 */ /* 0x005fcc00078e0204 */
[----:B------:R-:W2:Y:S01]  /*0110*/  LDG.E R2, desc[UR12][R2.64] ;  /* 0x0000000c02027981 */ /* 0x000ea2000c1e1900 */
[----:B------:R-:W-:Y:S01]  /*0120*/  IMAD R11, R6, 0x4, R9 ;  /* 0x00000004060b7824 */ /* 0x000fe200078e0209 */
[----:B-1----:R-:W-:Y:S01]  /*0130*/  IADD3 R6, PT, PT, R13, R6, RZ ;  /* 0x000000060d067210 */ /* 0x002fe20007ffe0ff */
[----:B------:R-:W-:-:S03]  /*0140*/  VIADD R7, R7, UR5 ;  /* 0x0000000507077c36 */ /* 0x000fc60008000000 */
[----:B------:R-:W-:Y:S01]  /*0150*/  ISETP.GE.AND P0, PT, R6, UR4, PT ;  /* 0x0000000406007c0c */ /* 0x000fe2000bf06270 */
[----:B--2---:R0:W-:-:S12]  /*0160*/  STS [R11], R2 ;  /* 0x000000020b007388 */ /* 0x0041d80000000800 */
[----:B------:R-:W-:Y:S05]  /*0170*/  @!P0 BRA `(.L_x_2) ;  /* 0xfffffffc00e08947 */ /* 0x000fea000383ffff */
.L_x_1:
[----:B------:R-:W-:Y:S05]  /*0180*/  BSYNC.RECONVERGENT B0 ;  /* 0x0000000000007941 */ /* 0x000fea0003800200 */
.L_x_0:
[----:B------:R-:W-:-:S09]  /*0190*/  UISETP.GE.AND UP0, UPT, UR19, 0x1, UPT ;  /* 0x000000011300788c */ /* 0x000fd2000bf06270 */
[----:B------:R-:W-:Y:S05]  /*01a0*/  BRA.U !UP0, `(.L_x_3) ;  /* 0x00000019081c7547 */ /* 0x000fea000b800000 */
[----:B------:R-:W1:Y:S01]  /*01b0*/  LDCU UR6, c[0x0][0x3a0] ;  /* 0x00007400ff0677ac */ /* 0x000e620008000800 */
[----:B------:R-:W-:Y:S01]  /*01c0*/  LOP3.LUT R10, RZ, R0, RZ, 0x33, !PT ;  /* 0x00000000ff0a7212 */ /* 0x000fe200078e33ff */
[----:B------:R-:W1:Y:S01]  /*01d0*/  LDCU UR5, c[0x0][0x384] ;  /* 0x00007080ff0577ac */ /* 0x000e620008000800 */
[----:B------:R-:W-:Y:S02]  /*01e0*/  UISETP.GE.U32.AND UP0, UPT, UR19, 0x4, UPT ;  /* 0x000000041300788c */ /* 0x000fe4000bf06070 */
[----:B------:R-:W-:Y:S01]  /*01f0*/  ULOP3.LUT UR18, UR19, 0x3, URZ, 0xc0, !UPT ;  /* 0x0000000313127892 */ /* 0x000fe2000f8ec0ff */
[----:B------:R-:W-:Y:S01]  /*0200*/  UMOV UR4, URZ ;  /* 0x000000ff00047c82 */ /* 0x000fe20008000000 */
[----:B------:R-:W-:Y:S01]  /*0210*/  UMOV UR7, 0x1 ;  /* 0x0000000100077882 */ /* 0x000fe20000000000 */
[----:B-1----:R-:W-:-:S04]  /*0220*/  UIADD3 UR17, UPT, UPT, UR6, UR5, URZ ;  /* 0x0000000506117290 */ /* 0x002fc8000fffe0ff */
[----:B------:R-:W-:Y:S08]  /*0230*/  BRA.U !UP0, `(.L_x_4) ;  /* 0x00000015082c7547 */ /* 0x000ff0000b800000 */
[----:B------:R-:W1:Y:S01]  /*0240*/  LDCU UR14, c[0x0][0x3a4] ;  /* 0x00007480ff0e77ac */ /* 0x000e620008000800 */
[----:B------:R-:W-:Y:S01]  /*0250*/  BSSY.RECONVERGENT B0, `(.L_x_5) ;  /* 0x0000027000007945 */ /* 0x000fe20003800200 */
[----:B------:R-:W-:Y:S01]  /*0260*/  UISETP.GE.AND UP1, UPT, UR6, 0x1, UPT ;  /* 0x000000010600788c */ /* 0x000fe2000bf26270 */
[----:B------:R-:W-:Y:S01]  /*0270*/  UMOV UR4, URZ ;  /* 0x000000ff00047c82 */ /* 0x000fe20008000000 */
[----:B------:R-:W-:Y:S02]  /*0280*/  UIADD3 UR8, UPT, UPT, UR5, 0x1, URZ ;  /* 0x0000000105087890 */ /* 0x000fe4000fffe0ff */
[----:B------:R-:W-:Y:S02]  /*0290*/  USEL UR7, URZ, 0xffffffff, UP1 ;  /* 0xffffffffff077887 */ /* 0x000fe40008800000 */
[----:B------:R-:W-:-:S05]  /*02a0*/  USEL UR8, UR17, UR8, !UP1 ;  /* 0x0000000811087287 */ /* 0x000fca000c800000 */
[----:B------:R-:W-:Y:S02]  /*02b0*/  @UP1 UIADD3 UR4, UPT, UPT, URZ, 0x1, URZ ;  /* 0x00000001ff041890 */ /* 0x000fe4000fffe0ff */
[----:B-1----:R-:W-:-:S11]  /*02c0*/  UISETP.GE.AND UP0, UPT, UR14, 0x1, UPT ;  /* 0x000000010e00788c */ /* 0x002fd6000bf06270 */
[----:B------:R-:W-:Y:S02]  /*02d0*/  @!UP0 UIADD3 UR4, UPT, UPT, UR7, URZ, URZ ;  /* 0x000000ff07048290 */ /* 0x000fe4000fffe0ff */
[----:B------:R-:W-:-:S04]  /*02e0*/  UIADD3 UR7, UPT, UPT, -UR6, UR5, URZ ;  /* 0x0000000506077290 */ /* 0x000fc8000fffe1ff */
[----:B------:R-:W-:Y:S01]  /*02f0*/  ISETP.GE.AND P0, PT, R0, UR4, PT ;  /* 0x0000000400007c0c */ /* 0x000fe2000bf06270 */
[----:B------:R-:W-:-:S04]  /*0300*/  UIADD3 UR9, UPT, UPT, UR7, 0x1, URZ ;  /* 0x0000000107097890 */ /* 0x000fc8000fffe0ff */
[----:B------:R-:W-:-:S08]  /*0310*/  USEL UR9, UR9, UR5, !UP1 ;  /* 0x0000000509097287 */ /* 0x000fd0000c800000 */
[----:B------:R-:W-:Y:S05]  /*0320*/  @P0 BRA `(.L_x_6) ;  /* 0x0000000000640947 */ /* 0x000fea0003800000 */
[----:B0-----:R-:W0:Y:S01]  /*0330*/  LDC.64 R2, c[0x0][0x3a8] ;  /* 0x0000ea00ff027b82 */ /* 0x001e220000000a00 */
[----:B------:R-:W-:Y:S01]  /*0340*/  IADD3 R7, PT, PT, R0, UR9, RZ ;  /* 0x0000000900077c10 */ /* 0x000fe2000fffe0ff */
[----:B------:R-:W-:-:S04]  /*0350*/  VIADD R6, R10, UR8 ;  /* 0x000000080a067c36 */ /* 0x000fc80008000000 */
[----:B------:R-:W-:Y:S02]  /*0360*/  VIADD R9, R6, -UR5 ;  /* 0x8000000506097c36 */ /* 0x000fe40008000000 */
[----:B------:R-:W1:Y:S01]  /*0370*/  LDC.64 R4, c[0x0][0x3b0] ;  /* 0x0000ec00ff047b82 */ /* 0x000e620000000a00 */
[----:B------:R-:W-:Y:S02]  /*0380*/  VIADD R11, R7, -UR5 ;  /* 0x80000005070b7c36 */ /* 0x000fe40008000000 */
[----:B0-----:R-:W-:-:S06]  /*0390*/  IMAD.WIDE R2, R9, 0x4, R2 ;  /* 0x0000000409027825 */ /* 0x001fcc00078e0202 */
[----:B------:R-:W2:Y:S01]  /*03a0*/  LDG.E R2, desc[UR12][R2.64] ;  /* 0x0000000c02027981 */ /* 0x000ea2000c1e1900 */
[----:B-1----:R-:W-:-:S06]  /*03b0*/  IMAD.WIDE R4, R11, 0x4, R4 ;  /* 0x000000040b047825 */ /* 0x002fcc00078e0204 */
[----:B------:R-:W2:Y:S01]  /*03c0*/  LDG.E R5, desc[UR12][R4.64] ;  /* 0x0000000c04057981 */ /* 0x000ea2000c1e1900 */
[----:B------:R-:W0:Y:S01]  /*03d0*/  S2UR UR11, SR_CgaCtaId ;  /* 0x00000000000b79c3 */ /* 0x000e220000008800 */
[----:B------:R-:W-:Y:S01]  /*03e0*/  IMAD R6, R7, UR17, R6 ;  /* 0x0000001107067c24 */ /* 0x000fe2000f8e0206 */
[----:B------:R-:W-:-:S04]  /*03f0*/  UMOV UR10, 0x400 ;  /* 0x00000400000a7882 */ /* 0x000fc80000000000 */
[----:B------:R-:W-:Y:S01]  /*0400*/  IADD3 R7, PT, PT, R6, -UR17, RZ ;  /* 0x8000001106077c10 */ /* 0x000fe2000fffe0ff */
[----:B0-----:R-:W-:-:S06]  /*0410*/  ULEA UR10, UR11, UR10, 0x18 ;  /* 0x0000000a0b0a7291 */ /* 0x001fcc000f8ec0ff */
[----:B------:R-:W-:Y:S02]  /*0420*/  LEA R9, R6, UR10, 0x2 ;  /* 0x0000000a06097c11 */ /* 0x000fe4000f8e10ff */
[----:B------:R-:W-:-:S03]  /*0430*/  LEA R8, R7, UR10, 0x2 ;  /* 0x0000000a07087c11 */ /* 0x000fc6000f8e10ff */
[----:B------:R-:W-:Y:S04]  /*0440*/  LDS R6, [R9+-0x4] ;  /* 0xfffffc0009067984 */ /* 0x000fe80000000800 */
[----:B------:R-:W0:Y:S02]  /*0450*/  LDS R7, [R8] ;  /* 0x0000000008077984 */ /* 0x000e240000000800 */
[----:B0-----:R-:W-:-:S05]  /*0460*/  VIMNMX R6, PT, PT, R6, R7, !PT ;  /* 0x0000000706067248 */ /* 0x001fca0007fe0100 */
[----:B------:R-:W-:Y:S01]  /*0470*/  STS [R9], R6 ;  /* 0x0000000609007388 */ /* 0x000fe20000000800 */
[----:B--2---:R-:W-:-:S13]  /*0480*/  ISETP.NE.AND P0, PT, R2, R5, PT ;  /* 0x000000050200720c */ /* 0x004fda0003f05270 */
[----:B------:R-:W0:Y:S02]  /*0490*/  @!P0 LDS R2, [R8+-0x4] ;  /* 0xfffffc0008028984 */ /* 0x000e240000000800 */
[----:B0-----:R-:W-:-:S05]  /*04a0*/  @!P0 VIADD R2, R2, 0x1 ;  /* 0x0000000102028836 */ /* 0x001fca0000000000 */
[----:B------:R1:W-:Y:S02]  /*04b0*/  @!P0 STS [R9], R2 ;  /* 0x0000000209008388 */ /* 0x0003e40000000800 */
.L_x_6:
[----:B------:R-:W-:Y:S05]  /*04c0*/  BSYNC.RECONVERGENT B0 ;  /* 0x0000000000007941 */ /* 0x000fea0003800200 */
.L_x_5:
[----:B------:R-:W-:Y:S01]  /*04d0*/  UISETP.GE.AND UP0, UPT, UR14, 0x2, UPT ;  /* 0x000000020e00788c */ /* 0x000fe2000bf06270 */
[----:B------:R-:W-:Y:S01]  /*04e0*/  BAR.SYNC.DEFER_BLOCKING 0x0 ;  /* 0x0000000000007b1d */ /* 0x000fe20000010000 */
[----:B------:R-:W-:Y:S02]  /*04f0*/  UISETP.GE.AND UP1, UPT, UR6, 0x2, UPT ;  /* 0x000000020600788c */ /* 0x000fe4000bf26270 */
[----:B------:R-:W-:-:S03]  /*0500*/  UIADD3 UR8, UPT, UPT, UR4, 0x1, URZ ;  /* 0x0000000104087890 */ /* 0x000fc6000fffe0ff */
[----:B------:R-:W-:Y:S04]  /*0510*/  BSSY.RECONVERGENT B0, `(.L_x_7) ;  /* 0x0000023000007945 */ /* 0x000fe80003800200 */
[----:B------:R-:W-:Y:S02]  /*0520*/  @!UP0 UIADD3 UR8, UPT, UPT, UR4, URZ, URZ ;  /* 0x000000ff04088290 */ /* 0x000fe4000fffe0ff */
[----:B------:R-:W-:Y:S02]  /*0530*/  UIADD3 UR4, UPT, UPT, UR5, 0x2, URZ ;  /* 0x0000000205047890 */ /* 0x000fe4000fffe0ff */
[----:B------:R-:W-:Y:S02]  /*0540*/  UIADD3 UR11, UPT, UPT, UR8, -0x1, URZ ;  /* 0xffffffff080b7890 */ /* 0x000fe4000fffe0ff */
[----:B------:R-:W-:-:S02]  /*0550*/  @UP1 UIADD3 UR11, UPT, UPT, UR8, URZ, URZ ;  /* 0x000000ff080b1290 */ /* 0x000fc4000fffe0ff */
[----:B------:R-:W-:Y:S02]  /*0560*/  UIADD3 UR8, UPT, UPT, UR7, 0x2, URZ ;  /* 0x0000000207087890 */ /* 0x000fe4000fffe0ff */
[----:B------:R-:W-:Y:S02]  /*0570*/  USEL UR4, UR17, UR4, !UP1 ;  /* 0x0000000411047287 */ /* 0x000fe4000c800000 */
[----:B------:R-:W-:Y:S01]  /*0580*/  ISETP.GE.AND P0, PT, R0, UR11, PT ;  /* 0x0000000b00007c0c */ /* 0x000fe2000bf06270 */
[----:B------:R-:W-:-:S12]  /*0590*/  USEL UR8, UR8, UR5, !UP1 ;  /* 0x0000000508087287 */ /* 0x000fd8000c800000 */
[----:B------:R-:W-:Y:S05]  /*05a0*/  @P0 BRA `(.L_x_8) ;  /* 0x0000000000640947 */ /* 0x000fea0003800000 */
[----:B01----:R-:W0:Y:S01]  /*05b0*/  LDC.64 R2, c[0x0][0x3a8] ;  /* 0x0000ea00ff027b82 */ /* 0x003e220000000a00 */
        /* <DEDUP_REMOVED lines=24> */
.L_x_8:
[----:B------:R-:W-:Y:S05]  /*0740*/  BSYNC.RECONVERGENT B0 ;  /* 0x0000000000007941 */ /* 0x000fea0003800200 */
.L_x_7:
[----:B------:R-:W-:Y:S01]  /*0750*/  UISETP.GE.AND UP0, UPT, UR14, 0x3, UPT ;  /* 0x000000030e00788c */ /* 0x000fe2000bf06270 */
[----:B------:R-:W-:Y:S01]  /*0760*/  BAR.SYNC.DEFER_BLOCKING 0x0 ;  /* 0x0000000000007b1d */ /* 0x000fe20000010000 */
[----:B------:R-:W-:Y:S02]  /*0770*/  UISETP.GE.AND UP1, UPT, UR6, 0x3, UPT ;  /* 0x000000030600788c */ /* 0x000fe4000bf26270 */
[----:B------:R-:W-:Y:S02]  /*0780*/  UIADD3 UR4, UPT, UPT, UR11, 0x1, URZ ;  /* 0x000000010b047890 */ /* 0x000fe4000fffe0ff */
[----:B------:R-:W-:Y:S01]  /*0790*/  UIADD3 UR8, UPT, UPT, UR7, 0x3, URZ ;  /* 0x0000000307087890 */ /* 0x000fe2000fffe0ff */
[----:B------:R-:W-:Y:S03]  /*07a0*/  BSSY.RECONVERGENT B0, `(.L_x_9) ;  /* 0x0000022000007945 */ /* 0x000fe60003800200 */
[----:B------:R-:W-:-:S02]  /*07b0*/  USEL UR8, UR8, UR5, !UP1 ;  /* 0x0000000508087287 */ /* 0x000fc4000c800000 */
[----:B------:R-:W-:-:S04]  /*07c0*/  @!UP0 UIADD3 UR4, UPT, UPT, UR11, URZ, URZ ;  /* 0x000000ff0b048290 */ /* 0x000fc8000fffe0ff */
[----:B------:R-:W-:Y:S02]  /*07d0*/  UIADD3 UR11, UPT, UPT, UR4, -0x1, URZ ;  /* 0xffffffff040b7890 */ /* 0x000fe4000fffe0ff */
[----:B------:R-:W-:Y:S02]  /*07e0*/  @UP1 UIADD3 UR11, UPT, UPT, UR4, URZ, URZ ;  /* 0x000000ff040b1290 */ /* 0x000fe4000fffe0ff */
[----:B------:R-:W-:-:S04]  /*07f0*/  UIADD3 UR4, UPT, UPT, UR5, 0x3, URZ ;  /* 0x0000000305047890 */ /* 0x000fc8000fffe0ff */
[----:B------:R-:W-:Y:S01]  /*0800*/  ISETP.GE.AND P0, PT, R0, UR11, PT ;  /* 0x0000000b00007c0c */ /* 0x000fe2000bf06270 */
[----:B------:R-:W-:-:S12]  /*0810*/  USEL UR4, UR17, UR4, !UP1 ;  /* 0x0000000411047287 */ /* 0x000fd8000c800000 */
[----:B------:R-:W-:Y:S05]  /*0820*/  @P0 BRA `(.L_x_10) ;  /* 0x0000000000640947 */ /* 0x000fea0003800000 */
[----:B012---:R-:W0:Y:S01]  /*0830*/  LDC.64 R2, c[0x0][0x3a8] ;  /* 0x0000ea00ff027b82 */ /* 0x007e220000000a00 */
        /* <DEDUP_REMOVED lines=24> */
.L_x_10:
[----:B------:R-:W-:Y:S05]  /*09c0*/  BSYNC.RECONVERGENT B0 ;  /* 0x0000000000007941 */ /* 0x000fea0003800200 */
.L_x_9:
[----:B------:R-:W-:Y:S01]  /*09d0*/  UISETP.GE.AND UP0, UPT, UR14, 0x4, UPT ;  /* 0x000000040e00788c */ /* 0x000fe2000bf06270 */
[----:B0123--:R-:W0:Y:S01]  /*09e0*/  LDC.64 R2, c[0x0][0x3a8] ;  /* 0x0000ea00ff027b82 */ /* 0x00fe220000000a00 */
[----:B------:R-:W-:Y:S01]  /*09f0*/  UISETP.GE.AND UP1, UPT, UR6, 0x4, UPT ;  /* 0x000000040600788c */ /* 0x000fe2000bf26270 */
[----:B------:R-:W-:Y:S01]  /*0a00*/  BSSY.RECONVERGENT B0, `(.L_x_11) ;  /* 0x0000026000007945 */ /* 0x000fe20003800200 */
[----:B------:R-:W-:Y:S02]  /*0a10*/  UIADD3 UR8, UPT, UPT, UR11, 0x1, URZ ;  /* 0x000000010b087890 */ /* 0x000fe4000fffe0ff */
[----:B------:R-:W-:Y:S02]  /*0a20*/  UIADD3 UR21, UPT, UPT, UR5, 0x4, URZ ;  /* 0x0000000405157890 */ /* 0x000fe4000fffe0ff */
[----:B------:R-:W-:Y:S01]  /*0a30*/  UIADD3 UR10, UPT, UPT, UR7, 0x4, URZ ;  /* 0x00000004070a7890 */ /* 0x000fe2000fffe0ff */
[----:B------:R-:W1:Y:S01]  /*0a40*/  LDC.64 R4, c[0x0][0x3b0] ;  /* 0x0000ec00ff047b82 */ /* 0x000e620000000a00 */
[----:B------:R-:W-:-:S02]  /*0a50*/  USEL UR9, UR17, UR21, !UP1 ;  /* 0x0000001511097287 */ /* 0x000fc4000c800000 */
[----:B------:R-:W-:Y:S02]  /*0a60*/  @!UP0 UIADD3 UR8, UPT, UPT, UR11, URZ, URZ ;  /* 0x000000ff0b088290 */ /* 0x000fe4000fffe0ff */
[----:B------:R-:W-:Y:S02]  /*0a70*/  USEL UR11, UR10, UR5, !UP1 ;  /* 0x000000050a0b7287 */ /* 0x000fe4000c800000 */
[----:B------:R-:W-:Y:S02]  /*0a80*/  UIADD3 UR4, UPT, UPT, UR8, -0x1, URZ ;  /* 0xffffffff08047890 */ /* 0x000fe4000fffe0ff */
[----:B------:R-:W-:Y:S01]  /*0a90*/  @UP1 UIADD3 UR4, UPT, UPT, UR8, URZ, URZ ;  /* 0x000000ff08041290 */ /* 0x000fe2000fffe0ff */
[----:B------:R-:W-:Y:S05]  /*0aa0*/  BAR.SYNC.DEFER_BLOCKING 0x0 ;  /* 0x0000000000007b1d */ /* 0x000fea0000010000 */
[----:B------:R-:W-:-:S13]  /*0ab0*/  ISETP.GE.AND P0, PT, R0, UR4, PT ;  /* 0x0000000400007c0c */ /* 0x000fda000bf06270 */
[----:B------:R-:W-:Y:S05]  /*0ac0*/  @P0 BRA `(.L_x_12) ;  /* 0x0000000000640947 */ /* 0x000fea0003800000 */
[----:B------:R-:W2:Y:S01]  /*0ad0*/  LDC.64 R6, c[0x0][0x3a8] ;  /* 0x0000ea00ff067b82 */ /* 0x000ea20000000a00 */
[----:B------:R-:W-:Y:S01]  /*0ae0*/  IADD3 R12, PT, PT, R0, UR11, RZ ;  /* 0x0000000b000c7c10 */ /* 0x000fe2000fffe0ff */
[----:B------:R-:W-:-:S04]  /*0af0*/  VIADD R11, R10, UR9 ;  /* 0x000000090a0b7c36 */ /* 0x000fc80008000000 */
[----:B------:R-:W-:Y:S02]  /*0b00*/  VIADD R13, R11, -UR5 ;  /* 0x800000050b0d7c36 */ /* 0x000fe40008000000 */
[----:B------:R-:W3:Y:S01]  /*0b10*/  LDC.64 R8, c[0x0][0x3b0] ;  /* 0x0000ec00ff087b82 */ /* 0x000ee20000000a00 */
[----:B------:R-:W-:Y:S02]  /*0b20*/  VIADD R15, R12, -UR5 ;  /* 0x800000050c0f7c36 */ /* 0x000fe40008000000 */
[----:B--2---:R-:W-:-:S06]  /*0b30*/  IMAD.WIDE R6, R13, 0x4, R6 ;  /* 0x000000040d067825 */ /* 0x004fcc00078e0206 */
[----:B------:R-:W2:Y:S01]  /*0b40*/  LDG.E R6, desc[UR12][R6.64] ;  /* 0x0000000c06067981 */ /* 0x000ea2000c1e1900 */
[----:B---3--:R-:W-:-:S06]  /*0b50*/  IMAD.WIDE R8, R15, 0x4, R8 ;  /* 0x000000040f087825 */ /* 0x008fcc00078e0208 */
[----:B------:R-:W2:Y:S01]  /*0b60*/  LDG.E R9, desc[UR12][R8.64] ;  /* 0x0000000c08097981 */ /* 0x000ea2000c1e1900 */
[----:B------:R-:W3:Y:S01]  /*0b70*/  S2UR UR8, SR_CgaCtaId ;  /* 0x00000000000879c3 */ /* 0x000ee20000008800 */
[----:B------:R-:W-:Y:S01]  /*0b80*/  IMAD R11, R12, UR17, R11 ;  /* 0x000000110c0b7c24 */ /* 0x000fe2000f8e020b */
[----:B------:R-:W-:-:S04]  /*0b90*/  UMOV UR7, 0x400 ;  /* 0x0000040000077882 */ /* 0x000fc80000000000 */
[----:B------:R-:W-:Y:S01]  /*0ba0*/  IADD3 R12, PT, PT, R11, -UR17, RZ ;  /* 0x800000110b0c7c10 */ /* 0x000fe2000fffe0ff */
[----:B---3--:R-:W-:-:S06]  /*0bb0*/  ULEA UR7, UR8, UR7, 0x18 ;  /* 0x0000000708077291 */ /* 0x008fcc000f8ec0ff */
[----:B------:R-:W-:Y:S02]  /*0bc0*/  LEA R13, R11, UR7, 0x2 ;  /* 0x000000070b0d7c11 */ /* 0x000fe4000f8e10ff */
[----:B------:R-:W-:-:S03]  /*0bd0*/  LEA R14, R12, UR7, 0x2 ;  /* 0x000000070c0e7c11 */ /* 0x000fc6000f8e10ff */
[----:B------:R-:W-:Y:S04]  /*0be0*/  LDS R11, [R13+-0x4] ;  /* 0xfffffc000d0b7984 */ /* 0x000fe80000000800 */
[----:B------:R-:W3:Y:S02]  /*0bf0*/  LDS R12, [R14] ;  /* 0x000000000e0c7984 */ /* 0x000ee40000000800 */
[----:B---3--:R-:W-:-:S05]  /*0c00*/  VIMNMX R11, PT, PT, R11, R12, !PT ;  /* 0x0000000c0b0b7248 */ /* 0x008fca0007fe0100 */
[----:B------:R-:W-:Y:S01]  /*0c10*/  STS [R13], R11 ;  /* 0x0000000b0d007388 */ /* 0x000fe20000000800 */
[----:B--2---:R-:W-:-:S13]  /*0c20*/  ISETP.NE.AND P0, PT, R6, R9, PT ;  /* 0x000000090600720c */ /* 0x004fda0003f05270 */
[----:B------:R-:W2:Y:S02]  /*0c30*/  @!P0 LDS R6, [R14+-0x4] ;  /* 0xfffffc000e068984 */ /* 0x000ea40000000800 */
[----:B--2---:R-:W-:-:S05]  /*0c40*/  @!P0 VIADD R6, R6, 0x1 ;  /* 0x0000000106068836 */ /* 0x004fca0000000000 */
[----:B------:R2:W-:Y:S02]  /*0c50*/  @!P0 STS [R13], R6 ;  /* 0x000000060d008388 */ /* 0x0005e40000000800 */
.L_x_12:
[----:B------:R-:W-:Y:S05]  /*0c60*/  BSYNC.RECONVERGENT B0 ;  /* 0x0000000000007941 */ /* 0x000fea0003800200 */
.L_x_11:
[----:B------:R-:W-:Y:S01]  /*0c70*/  BAR.SYNC.DEFER_BLOCKING 0x0 ;  /* 0x0000000000007b1d */ /* 0x000fe20000010000 */
[----:B------:R-:W-:-:S04]  /*0c80*/  ULOP3.LUT UR22, UR19, 0x7ffffffc, URZ, 0xc0, !UPT ;  /* 0x7ffffffc13167892 */ /* 0x000fc8000f8ec0ff */
[----:B------:R-:W-:Y:S01]  /*0c90*/  UISETP.NE.AND UP0, UPT, UR22, 0x4, UPT ;  /* 0x000000041600788c */ /* 0x000fe2000bf05270 */
[----:B------:R-:W3:Y:S01]  /*0ca0*/  LDCU UR16, c[0x0][0x384] ;  /* 0x00007080ff1077ac */ /* 0x000ee20008000800 */
[----:B------:R-:W4:Y:S01]  /*0cb0*/  LDCU.64 UR8, c[0x0][0x3a0] ;  /* 0x00007400ff0877ac */ /* 0x000f220008000a00 */
[----:B------:R-:W-:-:S06]  /*0cc0*/  UMOV UR11, 0x6 ;  /* 0x00000006000b7882 */ /* 0x000fcc0000000000 */
[----:B------:R-:W-:Y:S05]  /*0cd0*/  BRA.U !UP0, `(.L_x_13) ;  /* 0x0000000908807547 */ /* 0x000fea000b800000 */
.L_x_22:
[----:B------:R-:W-:Y:S01]  /*0ce0*/  UIADD3 UR5, UPT, UPT, UR11, -0x1, URZ ;  /* 0xffffffff0b057890 */ /* 0x000fe2000fffe0ff */
[----:B------:R-:W-:Y:S01]  /*0cf0*/  BSSY.RECONVERGENT B0, `(.L_x_14) ;  /* 0x0000026000007945 */ /* 0x000fe20003800200 */
[----:B----4-:R-:W-:Y:S01]  /*0d00*/  UMOV UR6, UR8 ;  /* 0x0000000800067c82 */ /* 0x010fe20008000000 */
[----:B------:R-:W-:Y:S02]  /*0d10*/  UIADD3 UR7, UPT, UPT, UR4, 0x1, URZ ;  /* 0x0000000104077890 */ /* 0x000fe4000fffe0ff */
[----:B------:R-:W-:Y:S02]  /*0d20*/  UISETP.GT.AND UP1, UPT, UR5, UR9, UPT ;  /* 0x000000090500728c */ /* 0x000fe4000bf24270 */
[----:B------:R-:W-:-:S03]  /*0d30*/  UISETP.GT.AND UP0, UPT, UR5, UR6, UPT ;  /* 0x000000060500728c */ /* 0x000fc6000bf04270 */
[----:B---3--:R-:W-:-:S06]  /*0d40*/  UMOV UR5, UR16 ;  /* 0x0000001000057c82 */ /* 0x008fcc0008000000 */
[----:B------:R-:W-:Y:S02]  /*0d50*/  @UP1 UIADD3 UR7, UPT, UPT, UR4, URZ, URZ ;  /* 0x000000ff04071290 */ /* 0x000fe4000fffe0ff */
[----:B------:R-:W-:Y:S02]  /*0d60*/  UIADD3 UR4, UPT, UPT, UR21, 0x1, URZ ;  /* 0x0000000115047890 */ /* 0x000fe4000fffe0ff */
[----:B------:R-:W-:Y:S02]  /*0d70*/  UIADD3 UR20, UPT, UPT, UR7, -0x1, URZ ;  /* 0xffffffff07147890 */ /* 0x000fe4000fffe0ff */
[----:B------:R-:W-:Y:S02]  /*0d80*/  @!UP0 UIADD3 UR20, UPT, UPT, UR7, URZ, URZ ;  /* 0x000000ff07148290 */ /* 0x000fe4000fffe0ff */
[----:B------:R-:W-:Y:S02]  /*0d90*/  UIADD3 UR7, UPT, UPT, UR10, 0x1, URZ ;  /* 0x000000010a077890 */ /* 0x000fe4000fffe0ff */
[----:B------:R-:W-:-:S02]  /*0da0*/  USEL UR4, UR17, UR4, UP0 ;  /* 0x0000000411047287 */ /* 0x000fc40008000000 */
[----:B------:R-:W-:Y:S01]  /*0db0*/  ISETP.GE.AND P0, PT, R0, UR20, PT ;  /* 0x0000001400007c0c */ /* 0x000fe2000bf06270 */
[----:B------:R-:W-:-:S12]  /*0dc0*/  USEL UR7, UR7, UR5, UP0 ;  /* 0x0000000507077287 */ /* 0x000fd80008000000 */
[----:B0-----:R-:W-:Y:S05]  /*0dd0*/  @P0 BRA `(.L_x_15) ;  /* 0x00000000005c0947 */ /* 0x001fea0003800000 */
[----:B------:R-:W-:Y:S01]  /*0de0*/  IADD3 R12, PT, PT, R0, UR7, RZ ;  /* 0x00000007000c7c10 */ /* 0x000fe2000fffe0ff */
[----:B------:R-:W-:-:S04]  /*0df0*/  VIADD R11, R10, UR4 ;  /* 0x000000040a0b7c36 */ /* 0x000fc80008000000 */
[----:B------:R-:W-:Y:S02]  /*0e00*/  VIADD R7, R11, -UR5 ;  /* 0x800000050b077c36 */ /* 0x000fe40008000000 */
[----:B------:R-:W-:Y:S02]  /*0e10*/  VIADD R9, R12, -UR5 ;  /* 0x800000050c097c36 */ /* 0x000fe40008000000 */
[----:B0-2---:R-:W-:-:S04]  /*0e20*/  IMAD.WIDE R6, R7, 0x4, R2 ;  /* 0x0000000407067825 */ /* 0x005fc800078e0202 */
[----:B-1----:R-:W-:Y:S02]  /*0e30*/  IMAD.WIDE R8, R9, 0x4, R4 ;  /* 0x0000000409087825 */ /* 0x002fe400078e0204 */
[----:B------:R-:W2:Y:S04]  /*0e40*/  LDG.E R6, desc[UR12][R6.64] ;  /* 0x0000000c06067981 */ /* 0x000ea8000c1e1900 */
        /* <DEDUP_REMOVED lines=16> */
.L_x_15:
[----:B------:R-:W-:Y:S05]  /*0f50*/  BSYNC.RECONVERGENT B0 ;  /* 0x0000000000007941 */ /* 0x000fea0003800200 */
.L_x_14:
[----:B------:R-:W-:Y:S01]  /*0f60*/  UISETP.GT.AND UP1, UPT, UR11, UR9, UPT ;  /* 0x000000090b00728c */ /* 0x000fe2000bf24270 */
[----:B------:R-:W-:Y:S01]  /*0f70*/  BAR.SYNC.DEFER_BLOCKING 0x0 ;  /* 0x0000000000007b1d */ /* 0x000fe20000010000 */
[----:B------:R-:W-:Y:S02]  /*0f80*/  UISETP.GT.AND UP0, UPT, UR11, UR6, UPT ;  /* 0x000000060b00728c */ /* 0x000fe4000bf04270 */
[----:B------:R-:W-:Y:S02]  /*0f90*/  UIADD3 UR4, UPT, UPT, UR20, 0x1, URZ ;  /* 0x0000000114047890 */ /* 0x000fe4000fffe0ff */
[----:B------:R-:W-:Y:S01]  /*0fa0*/  UIADD3 UR7, UPT, UPT, UR10, 0x2, URZ ;  /* 0x000000020a077890 */ /* 0x000fe2000fffe0ff */
[----:B------:R-:W-:Y:S03]  /*0fb0*/  BSSY.RECONVERGENT B0, `(.L_x_16) ;  /* 0x0000020000007945 */ /* 0x000fe60003800200 */
[----:B------:R-:W-:-:S02]  /*0fc0*/  USEL UR7, UR7, UR5, UP0 ;  /* 0x0000000507077287 */ /* 0x000fc40008000000 */
[----:B------:R-:W-:-:S04]  /*0fd0*/  @UP1 UIADD3 UR4, UPT, UPT, UR20, URZ, URZ ;  /* 0x000000ff14041290 */ /* 0x000fc8000fffe0ff */
[----:B------:R-:W-:Y:S02]  /*0fe0*/  UIADD3 UR20, UPT, UPT, UR4, -0x1, URZ ;  /* 0xffffffff04147890 */ /* 0x000fe4000fffe0ff */
[----:B------:R-:W-:Y:S02]  /*0ff0*/  @!UP0 UIADD3 UR20, UPT, UPT, UR4, URZ, URZ ;  /* 0x000000ff04148290 */ /* 0x000fe4000fffe0ff */
[----:B------:R-:W-:-:S04]  /*1000*/  UIADD3 UR4, UPT, UPT, UR21, 0x2, URZ ;  /* 0x0000000215047890 */ /* 0x000fc8000fffe0ff */
[----:B------:R-:W-:Y:S01]  /*1010*/  ISETP.GE.AND P0, PT, R0, UR20, PT ;  /* 0x0000001400007c0c */ /* 0x000fe2000bf06270 */
[----:B------:R-:W-:-:S12]  /*1020*/  USEL UR4, UR17, UR4, UP0 ;  /* 0x0000000411047287 */ /* 0x000fd80008000000 */
[----:B------:R-:W-:Y:S05]  /*1030*/  @P0 BRA `(.L_x_17) ;  /* 0x00000000005c0947 */ /* 0x000fea0003800000 */
[----:B------:R-:W-:Y:S01]  /*1040*/  IADD3 R12, PT, PT, R0, UR7, RZ ;  /* 0x00000007000c7c10 */ /* 0x000fe2000fffe0ff */
[----:B------:R-:W-:-:S04]  /*1050*/  VIADD R11, R10, UR4 ;  /* 0x000000040a0b7c36 */ /* 0x000fc80008000000 */
[----:B------:R-:W-:Y:S02]  /*1060*/  VIADD R7, R11, -UR5 ;  /* 0x800000050b077c36 */ /* 0x000fe40008000000 */
[----:B------:R-:W-:Y:S02]  /*1070*/  VIADD R9, R12, -UR5 ;  /* 0x800000050c097c36 */ /* 0x000fe40008000000 */
[----:B0-23--:R-:W-:-:S04]  /*1080*/  IMAD.WIDE R6, R7, 0x4, R2 ;  /* 0x0000000407067825 */ /* 0x00dfc800078e0202 */
        /* <DEDUP_REMOVED lines=18> */
.L_x_17:
[----:B------:R-:W-:Y:S05]  /*11b0*/  BSYNC.RECONVERGENT B0 ;  /* 0x0000000000007941 */ /* 0x000fea0003800200 */
.L_x_16:
[----:B------:R-:W-:Y:S01]  /*11c0*/  UIADD3 UR4, UPT, UPT, UR11, 0x1, URZ ;  /* 0x000000010b047890 */ /* 0x000fe2000fffe0ff */
[----:B------:R-:W-:Y:S01]  /*11d0*/  BAR.SYNC.DEFER_BLOCKING 0x0 ;  /* 0x0000000000007b1d */ /* 0x000fe20000010000 */
[----:B------:R-:W-:Y:S02]  /*11e0*/  UIADD3 UR7, UPT, UPT, UR20, 0x1, URZ ;  /* 0x0000000114077890 */ /* 0x000fe4000fffe0ff */
[----:B------:R-:W-:Y:S02]  /*11f0*/  UISETP.GT.AND UP1, UPT, UR4, UR9, UPT ;  /* 0x000000090400728c */ /* 0x000fe4000bf24270 */
[----:B------:R-:W-:Y:S01]  /*1200*/  UISETP.GT.AND UP0, UPT, UR4, UR6, UPT ;  /* 0x000000060400728c */ /* 0x000fe2000bf04270 */
[----:B------:R-:W-:Y:S01]  /*1210*/  BSSY.RECONVERGENT B0, `(.L_x_18) ;  /* 0x0000022000007945 */ /* 0x000fe20003800200 */
[----:B------:R-:W-:Y:S02]  /*1220*/  UIADD3 UR4, UPT, UPT, UR21, 0x3, URZ ;  /* 0x0000000315047890 */ /* 0x000fe4000fffe0ff */
[----:B------:R-:W-:-:S02]  /*1230*/  UIADD3 UR23, UPT, UPT, UR11, 0x2, URZ ;  /* 0x000000020b177890 */ /* 0x000fc4000fffe0ff */
[----:B------:R-:W-:-:S03]  /*1240*/  USEL UR4, UR17, UR4, UP0 ;  /* 0x0000000411047287 */ /* 0x000fc60008000000 */
        /* <DEDUP_REMOVED lines=11> */
[----:B0-234-:R-:W-:-:S04]  /*1300*/  IMAD.WIDE R6, R7, 0x4, R2 ;  /* 0x0000000407067825 */ /* 0x01dfc800078e0202 */
        /* <DEDUP_REMOVED lines=18> */
.L_x_19:
[----:B------:R-:W-:Y:S05]  /*1430*/  BSYNC.RECONVERGENT B0 ;  /* 0x0000000000007941 */ /* 0x000fea0003800200 */
.L_x_18:
[----:B------:R-:W-:Y:S01]  /*1440*/  UISETP.GT.AND UP1, UPT, UR23, UR9, UPT ;  /* 0x000000091700728c */ /* 0x000fe2000bf24270 */
[----:B------:R-:W-:Y:S01]  /*1450*/  BAR.SYNC.DEFER_BLOCKING 0x0 ;  /* 0x0000000000007b1d */ /* 0x000fe20000010000 */
[----:B------:R-:W-:Y:S02]  /*1460*/  UISETP.GT.AND UP0, UPT, UR23, UR6, UPT ;  /* 0x000000061700728c */ /* 0x000fe4000bf04270 */
[----:B------:R-:W-:Y:S02]  /*1470*/  UIADD3 UR7, UPT, UPT, UR20, 0x1, URZ ;  /* 0x0000000114077890 */ /* 0x000fe4000fffe0ff */
[----:B------:R-:W-:Y:S01]  /*1480*/  UIADD3 UR21, UPT, UPT, UR21, 0x4, URZ ;  /* 0x0000000415157890 */ /* 0x000fe2000fffe0ff */
[----:B------:R-:W-:Y:S01]  /*1490*/  BSSY.RECONVERGENT B0, `(.L_x_20) ;  /* 0x0000020000007945 */ /* 0x000fe20003800200 */
[----:B------:R-:W-:Y:S02]  /*14a0*/  UIADD3 UR10, UPT, UPT, UR10, 0x4, URZ ;  /* 0x000000040a0a7890 */ /* 0x000fe4000fffe0ff */
[----:B------:R-:W-:-:S02]  /*14b0*/  USEL UR15, UR17, UR21, UP0 ;  /* 0x00000015110f7287 */ /* 0x000fc40008000000 */
[----:B------:R-:W-:Y:S02]  /*14c0*/  @UP1 UIADD3 UR7, UPT, UPT, UR20, URZ, URZ ;  /* 0x000000ff14071290 */ /* 0x000fe4000fffe0ff */
[----:B------:R-:W-:Y:S02]  /*14d0*/  USEL UR20, UR10, UR5, UP0 ;  /* 0x000000050a147287 */ /* 0x000fe40008000000 */
[----:B------:R-:W-:Y:S02]  /*14e0*/  UIADD3 UR4, UPT, UPT, UR7, -0x1, URZ ;  /* 0xffffffff07047890 */ /* 0x000fe4000fffe0ff */
[----:B------:R-:W-:-:S06]  /*14f0*/  @!UP0 UIADD3 UR4, UPT, UPT, UR7, URZ, URZ ;  /* 0x000000ff07048290 */ /* 0x000fcc000fffe0ff */
[----:B------:R-:W-:-:S13]  /*1500*/  ISETP.GE.AND P0, PT, R0, UR4, PT ;  /* 0x0000000400007c0c */ /* 0x000fda000bf06270 */
        /* <DEDUP_REMOVED lines=24> */
.L_x_21:
[----:B------:R-:W-:Y:S05]  /*1690*/  BSYNC.RECONVERGENT B0 ;  /* 0x0000000000007941 */ /* 0x000fea0003800200 */
.L_x_20:
[----:B------:R-:W-:Y:S01]  /*16a0*/  BAR.SYNC.DEFER_BLOCKING 0x0 ;  /* 0x0000000000007b1d */ /* 0x000fe20000010000 */
[----:B------:R-:W-:Y:S02]  /*16b0*/  UISETP.NE.AND UP0, UPT, UR23, UR22, UPT ;  /* 0x000000161700728c */ /* 0x000fe4000bf05270 */
[----:B------:R-:W-:-:S07]  /*16c0*/  UIADD3 UR11, UPT, UPT, UR11, 0x4, URZ ;  /* 0x000000040b0b7890 */ /* 0x000fce000fffe0ff */
[----:B------:R-:W-:Y:S05]  /*16d0*/  BRA.U UP0, `(.L_x_22) ;  /* 0xfffffff500807547 */ /* 0x000fea000b83ffff */
.L_x_13:
[----:B------:R-:W-:-:S12]  /*16e0*/  UIADD3 UR7, UPT, UPT, UR11, -0x1, URZ ;  /* 0xffffffff0b077890 */ /* 0x000fd8000fffe0ff */
.L_x_4:
[----:B------:R-:W-:-:S09]  /*16f0*/  UISETP.NE.AND UP0, UPT, UR18, URZ, UPT ;  /* 0x000000ff1200728c */ /* 0x000fd2000bf05270 */
[----:B------:R-:W-:Y:S05]  /*1700*/  BRA.U !UP0, `(.L_x_3) ;  /* 0x0000000108c47547 */ /* 0x000fea000b800000 */
[----:B0-----:R-:W0:Y:S01]  /*1710*/  LDC.64 R2, c[0x0][0x3a8] ;  /* 0x0000ea00ff027b82 */ /* 0x001e220000000a00 */
[----:B------:R-:W-:Y:S01]  /*1720*/  UIADD3 UR10, UPT, UPT, UR7, UR5, URZ ;  /* 0x00000005070a7290 */ /* 0x000fe2000fffe0ff */
[----:B------:R-:W0:Y:S01]  /*1730*/  LDCU UR15, c[0x0][0x384] ;  /* 0x00007080ff0f77ac */ /* 0x000e220008000800 */
[----:B------:R-:W0:Y:S05]  /*1740*/  LDCU.64 UR20, c[0x0][0x3a0] ;  /* 0x00007400ff1477ac */ /* 0x000e2a0008000a00 */
[----:B-1----:R-:W1:Y:S01]  /*1750*/  LDC.64 R4, c[0x0][0x3b0] ;  /* 0x0000ec00ff047b82 */ /* 0x002e620000000a00 */
[----:B------:R-:W-:Y:S02]  /*1760*/  UIADD3 UR14, UPT, UPT, -UR18, URZ, URZ ;  /* 0x000000ff120e7290 */ /* 0x000fe4000fffe1ff */
[----:B------:R-:W-:-:S12]  /*1770*/  UIADD3 UR11, UPT, UPT, UR10, -UR6, URZ ;  /* 0x800000060a0b7290 */ /* 0x000fd8000fffe0ff */
.L_x_25:
[----:B0-----:R-:W-:Y:S01]  /*1780*/  UISETP.GT.AND UP1, UPT, UR7, UR21, UPT ;  /* 0x000000150700728c */ /* 0x001fe2000bf24270 */
[----:B------:R-:W-:Y:S01]  /*1790*/  BSSY.RECONVERGENT B0, `(.L_x_23) ;  /* 0x0000023000007945 */ /* 0x000fe20003800200 */
[----:B------:R-:W-:Y:S02]  /*17a0*/  UISETP.GT.AND UP0, UPT, UR7, UR20, UPT ;  /* 0x000000140700728c */ /* 0x000fe4000bf04270 */
[----:B----4-:R-:W-:Y:S02]  /*17b0*/  UIADD3 UR8, UPT, UPT, UR4, 0x1, URZ ;  /* 0x0000000104087890 */ /* 0x010fe4000fffe0ff */
[----:B------:R-:W-:-:S05]  /*17c0*/  UIADD3 UR14, UPT, UPT, UR14, 0x1, URZ ;  /* 0x000000010e0e7890 */ /* 0x000fca000fffe0ff */
[----:B------:R-:W-:Y:S02]  /*17d0*/  @UP1 UIADD3 UR8, UPT, UPT, UR4, URZ, URZ ;  /* 0x000000ff04081290 */ /* 0x000fe4000fffe0ff */
[----:B------:R-:W-:Y:S02]  /*17e0*/  UISETP.NE.AND UP1, UPT, UR14, URZ, UPT ;  /* 0x000000ff0e00728c */ /* 0x000fe4000bf25270 */
[----:B------:R-:W-:Y:S02]  /*17f0*/  UIADD3 UR4, UPT, UPT, UR8, -0x1, URZ ;  /* 0xffffffff08047890 */ /* 0x000fe4000fffe0ff */
[----:B------:R-:W-:-:S06]  /*1800*/  @!UP0 UIADD3 UR4, UPT, UPT, UR8, URZ, URZ ;  /* 0x000000ff08048290 */ /* 0x000fcc000fffe0ff */
[----:B------:R-:W-:-:S13]  /*1810*/  ISETP.GE.AND P0, PT, R0, UR4, PT ;  /* 0x0000000400007c0c */ /* 0x000fda000bf06270 */
[----:B------:R-:W-:Y:S05]  /*1820*/  @P0 BRA `(.L_x_24) ;  /* 0x0000000000640947 */ /* 0x000fea0003800000 */
[----:B------:R-:W-:Y:S02]  /*1830*/  USEL UR9, UR11, UR15, UP0 ;  /* 0x0000000f0b097287 */ /* 0x000fe40008000000 */
[----:B------:R-:W-:-:S04]  /*1840*/  USEL UR8, UR17, UR10, UP0 ;  /* 0x0000000a11087287 */ /* 0x000fc80008000000 */
[----:B------:R-:W-:Y:S02]  /*1850*/  IADD3 R12, PT, PT, R0, UR9, RZ ;  /* 0x00000009000c7c10 */ /* 0x000fe4000fffe0ff */
[----:B------:R-:W-:-:S03]  /*1860*/  VIADD R11, R10, UR8 ;  /* 0x000000080a0b7c36 */ /* 0x000fc60008000000 */
[----:B------:R-:W-:Y:S02]  /*1870*/  VIADD R9, R12, -UR15 ;  /* 0x8000000f0c097c36 */ /* 0x000fe40008000000 */
[----:B------:R-:W-:Y:S02]  /*1880*/  VIADD R7, R11, -UR15 ;  /* 0x8000000f0b077c36 */ /* 0x000fe40008000000 */
[----:B-1----:R-:W-:-:S04]  /*1890*/  IMAD.WIDE R8, R9, 0x4, R4 ;  /* 0x0000000409087825 */ /* 0x002fc800078e0204 */
[----:B--23--:R-:W-:Y:S02]  /*18a0*/  IMAD.WIDE R6, R7, 0x4, R2 ;  /* 0x0000000407067825 */ /* 0x00cfe400078e0202 */
        /* <DEDUP_REMOVED lines=17> */
.L_x_24:
[----:B---3--:R-:W-:Y:S05]  /*19c0*/  BSYNC.RECONVERGENT B0 ;  /* 0x0000000000007941 */ /* 0x008fea0003800200 */
.L_x_23:
[----:B------:R-:W-:Y:S01]  /*19d0*/  BAR.SYNC.DEFER_BLOCKING 0x0 ;  /* 0x0000000000007b1d */ /* 0x000fe20000010000 */
[----:B------:R-:W-:Y:S02]  /*19e0*/  UIADD3 UR7, UPT, UPT, UR7, 0x1, URZ ;  /* 0x0000000107077890 */ /* 0x000fe4000fffe0ff */
[----:B------:R-:W-:Y:S02]  /*19f0*/  UIADD3 UR10, UPT, UPT, UR10, 0x1, URZ ;  /* 0x000000010a0a7890 */ /* 0x000fe4000fffe0ff */
[----:B------:R-:W-:Y:S01]  /*1a00*/  UIADD3 UR11, UPT, UPT, UR11, 0x1, URZ ;  /* 0x000000010b0b7890 */ /* 0x000fe2000fffe0ff */
[----:B------:R-:W-:Y:S11]  /*1a10*/  BRA.U UP1, `(.L_x_25) ;  /* 0xfffffffd01587547 */ /* 0x000ff6000b83ffff */
.L_x_3:
[----:B----4-:R-:W4:Y:S02]  /*1a20*/  LDCU UR8, c[0x0][0x380] ;  /* 0x00007000ff0877ac */ /* 0x010f240008000800 */
[----:B----4-:R-:W-:-:S13]  /*1a30*/  ISETP.GE.AND P0, PT, R0, UR8, PT ;  /* 0x0000000800007c0c */ /* 0x010fda000bf06270 */
[----:B---3--:R-:W-:Y:S05]  /*1a40*/  @P0 EXIT ;  /* 0x000000000000094d */ /* 0x008fea0003800000 */
[----:B------:R-:W3:Y:S01]  /*1a50*/  S2UR UR5, SR_CgaCtaId ;  /* 0x00000000000579c3 */ /* 0x000ee20000008800 */
[----:B0-2---:R-:W-:Y:S01]  /*1a60*/  IMAD.MOV.U32 R6, RZ, RZ, R0 ;  /* 0x000000ffff067224 */ /* 0x005fe200078e0000 */
[----:B------:R-:W-:Y:S01]  /*1a70*/  UMOV UR4, 0x400 ;  /* 0x0000040000047882 */ /* 0x000fe20000000000 */
[----:B------:R-:W0:Y:S01]  /*1a80*/  LDCU UR6, c[0x0][0x360] ;  /* 0x00006c00ff0677ac */ /* 0x000e220008000800 */
[----:B------:R-:W2:Y:S04]  /*1a90*/  LDCU UR7, c[0x0][0x398] ;  /* 0x00007300ff0777ac */ /* 0x000ea80008000800 */
[----:B-1----:R-:W1:Y:S01]  /*1aa0*/  LDC.64 R4, c[0x0][0x390] ;  /* 0x0000e400ff047b82 */ /* 0x002e620000000a00 */
[----:B0-23--:R-:W-:-:S12]  /*1ab0*/  ULEA UR4, UR5, UR4, 0x18 ;  /* 0x0000000405047291 */ /* 0x00dfd8000f8ec0ff */
.L_x_26:
[----:B0-----:R-:W-:Y:S01]  /*1ac0*/  LEA R7, R6, UR4, 0x2 ;  /* 0x0000000406077c11 */ /* 0x001fe2000f8e10ff */
[----:B-1----:R-:W-:Y:S01]  /*1ad0*/  IMAD.WIDE R2, R0, 0x4, R4 ;  /* 0x0000000400027825 */ /* 0x002fe200078e0204 */
[----:B------:R-:W-:-:S03]  /*1ae0*/  IADD3 R6, PT, PT, R6, UR6, RZ ;  /* 0x0000000606067c10 */ /* 0x000fc6000fffe0ff */
[----:B------:R-:W-:Y:S01]  /*1af0*/  VIADD R0, R0, UR7 ;  /* 0x0000000700007c36 */ /* 0x000fe20008000000 */
[----:B------:R-:W0:Y:S01]  /*1b00*/  LDS R7, [R7] ;  /* 0x0000000007077984 */ /* 0x000e220000000800 */
[----:B------:R-:W-:-:S03]  /*1b10*/  ISETP.GE.AND P0, PT, R6, UR8, PT ;  /* 0x0000000806007c0c */ /* 0x000fc6000bf06270 */
[----:B0-----:R0:W-:Y:S10]  /*1b20*/  STG.E desc[UR12][R2.64], R7 ;  /* 0x0000000702007986 */ /* 0x0011f4000c10190c */
[----:B------:R-:W-:Y:S05]  /*1b30*/  @!P0 BRA `(.L_x_26) ;  /* 0xfffffffc00e08947 */ /* 0x000fea000383ffff */
[----:B------:R-:W-:Y:S05]  /*1b40*/  EXIT ;  /* 0x000000000000794d */ /* 0x000fea0003800000 */
.L_x_27:
[----:B------:R-:W-:-:S00]  /*1b50*/  BRA `(.L_x_27) ;  /* 0xfffffffc00fc7947 */ /* 0x000fc0000383ffff */
[----:B------:R-:W-:-:S00]  /*1b60*/  NOP ;  /* 0x0000000000007918 */ /* 0x000fc00000000000 */
        /* <DEDUP_REMOVED lines=9> */
.L_x_28:


//--------------------- .nv.shared._Z3GPUiiiPiiiiiS_S_ --------------------------
	.section	.nv.shared._Z3GPUiiiPiiiiiS_S_,"aw",@nobits
	.sectionflags	@""
	.align	4
.nv.shared._Z3GPUiiiPiiiiiS_S_:
	.zero		37888


//--------------------- .nv.shared.reserved.0     --------------------------
	.section	.nv.shared.reserved.0,"aw",@nobits
	.weak		__nv_reservedSMEM_offset_0_alias
	.size		__nv_reservedSMEM_offset_0_alias, 0, 64
	.other		__nv_reservedSMEM_offset_0_alias,@"STO_CUDA_RESERVED_SHARED STV_DEFAULT"
__nv_reservedSMEM_offset_0_alias:
	.zero		0
	.zero		64


//--------------------- .nv.constant0._Z3GPUiiiPiiiiiS_S_ --------------------------
	.section	.nv.constant0._Z3GPUiiiPiiiiiS_S_,"a",@progbits
	.sectionflags	@""
	.align	4
.nv.constant0._Z3GPUiiiPiiiiiS_S_:
	.zero		952


//--------------------- SYMBOLS --------------------------

	.type		.nv.reservedSmem.offset0,@object
	.size		.nv.reservedSmem.offset0,0x4
	.type		.nv.reservedSmem.cap,@object
	.size		.nv.reservedSmem.cap,0x4
